//
// Generated by NVIDIA NVVM Compiler
//
// Compiler Build ID: CL-36424714
// Cuda compilation tools, release 13.0, V13.0.88
// Based on NVVM 20.0.0
//

.version 9.0
.target sm_100
.address_size 64

	// .globl	_Z13conv_dev_cudaiiiiPiS_
.const .align 4 .b8 filter_dev[36];

.visible .entry _Z13conv_dev_cudaiiiiPiS_(
	.param .u32 _Z13conv_dev_cudaiiiiPiS__param_0,
	.param .u32 _Z13conv_dev_cudaiiiiPiS__param_1,
	.param .u32 _Z13conv_dev_cudaiiiiPiS__param_2,
	.param .u32 _Z13conv_dev_cudaiiiiPiS__param_3,
	.param .u64 .ptr .align 1 _Z13conv_dev_cudaiiiiPiS__param_4,
	.param .u64 .ptr .align 1 _Z13conv_dev_cudaiiiiPiS__param_5
)
{
	.reg .pred 	%p<35>;
	.reg .b32 	%r<72>;
	.reg .b64 	%rd<26>;

	ld.param.u32 	%r26, [_Z13conv_dev_cudaiiiiPiS__param_0];
	ld.param.u32 	%r27, [_Z13conv_dev_cudaiiiiPiS__param_1];
	ld.param.u32 	%r24, [_Z13conv_dev_cudaiiiiPiS__param_2];
	ld.param.u32 	%r25, [_Z13conv_dev_cudaiiiiPiS__param_3];
	ld.param.u64 	%rd7, [_Z13conv_dev_cudaiiiiPiS__param_4];
	ld.param.u64 	%rd6, [_Z13conv_dev_cudaiiiiPiS__param_5];
	cvta.to.global.u64 	%rd1, %rd7;
	mov.u32 	%r28, %ctaid.y;
	mov.u32 	%r29, %ntid.y;
	mov.u32 	%r30, %tid.y;
	mad.lo.s32 	%r31, %r28, %r29, %r30;
	mad.lo.s32 	%r1, %r27, %r26, %r31;
	mov.u32 	%r32, %ctaid.x;
	mov.u32 	%r33, %ntid.x;
	mov.u32 	%r34, %tid.x;
	mad.lo.s32 	%r2, %r32, %r33, %r34;
	setp.ge.s32 	%p4, %r1, %r24;
	setp.ge.s32 	%p5, %r2, %r25;
	or.pred  	%p6, %p4, %p5;
	@%p6 bra 	$L__BB0_20;
	add.s32 	%r36, %r1, -1;
	mul.lo.s32 	%r3, %r36, %r25;
	cvt.s64.s32 	%rd8, %r3;
	cvt.s64.s32 	%rd2, %r2;
	add.s64 	%rd9, %rd2, %rd8;
	shl.b64 	%rd10, %rd9, 2;
	add.s64 	%rd3, %rd1, %rd10;
	mov.b32 	%r64, 0;
	min.s32 	%r37, %r1, %r2;
	setp.lt.s32 	%p7, %r37, 1;
	@%p7 bra 	$L__BB0_3;
	ld.global.u32 	%r38, [%rd3+-4];
	ld.const.u32 	%r39, [filter_dev];
	mul.lo.s32 	%r64, %r39, %r38;
$L__BB0_3:
	setp.lt.s32 	%p8, %r1, 1;
	setp.lt.s32 	%p9, %r2, 0;
	or.pred  	%p10, %p8, %p9;
	@%p10 bra 	$L__BB0_5;
	add.s32 	%r40, %r2, %r3;
	mul.wide.s32 	%rd11, %r40, 4;
	add.s64 	%rd12, %rd1, %rd11;
	ld.global.u32 	%r41, [%rd12];
	ld.const.u32 	%r42, [filter_dev+4];
	mad.lo.s32 	%r64, %r42, %r41, %r64;
$L__BB0_5:
	setp.lt.s32 	%p11, %r1, 1;
	add.s32 	%r43, %r2, 1;
	setp.gt.s32 	%p12, %r2, -2;
	setp.lt.s32 	%p13, %r43, %r25;
	and.pred  	%p1, %p12, %p13;
	not.pred 	%p15, %p1;
	or.pred  	%p16, %p11, %p15;
	@%p16 bra 	$L__BB0_7;
	ld.global.u32 	%r44, [%rd3+4];
	ld.const.u32 	%r45, [filter_dev+8];
	mad.lo.s32 	%r64, %r45, %r44, %r64;
$L__BB0_7:
	setp.gt.s32 	%p17, %r2, 0;
	setp.lt.s32 	%p18, %r1, 0;
	mul.lo.s32 	%r10, %r1, %r25;
	setp.le.s32 	%p19, %r2, %r25;
	and.pred  	%p2, %p17, %p19;
	not.pred 	%p20, %p2;
	cvt.s64.s32 	%rd13, %r10;
	add.s64 	%rd14, %rd2, %rd13;
	shl.b64 	%rd15, %rd14, 2;
	add.s64 	%rd4, %rd1, %rd15;
	or.pred  	%p21, %p18, %p20;
	@%p21 bra 	$L__BB0_9;
	ld.global.u32 	%r46, [%rd4+-4];
	ld.const.u32 	%r47, [filter_dev+12];
	mad.lo.s32 	%r64, %r47, %r46, %r64;
$L__BB0_9:
	or.b32  	%r48, %r1, %r2;
	setp.lt.s32 	%p22, %r48, 0;
	@%p22 bra 	$L__BB0_11;
	add.s32 	%r49, %r2, %r10;
	mul.wide.s32 	%rd16, %r49, 4;
	add.s64 	%rd17, %rd1, %rd16;
	ld.global.u32 	%r50, [%rd17];
	ld.const.u32 	%r51, [filter_dev+16];
	mad.lo.s32 	%r64, %r51, %r50, %r64;
$L__BB0_11:
	setp.lt.s32 	%p23, %r1, 0;
	or.pred  	%p25, %p23, %p15;
	@%p25 bra 	$L__BB0_13;
	ld.global.u32 	%r52, [%rd4+4];
	ld.const.u32 	%r53, [filter_dev+20];
	mad.lo.s32 	%r64, %r53, %r52, %r64;
$L__BB0_13:
	add.s32 	%r54, %r1, 1;
	setp.gt.s32 	%p26, %r1, -2;
	setp.lt.s32 	%p27, %r54, %r24;
	and.pred  	%p3, %p26, %p27;
	add.s32 	%r17, %r10, %r25;
	and.pred  	%p28, %p3, %p2;
	cvt.s64.s32 	%rd18, %r17;
	add.s64 	%rd19, %rd2, %rd18;
	shl.b64 	%rd20, %rd19, 2;
	add.s64 	%rd5, %rd1, %rd20;
	not.pred 	%p29, %p28;
	@%p29 bra 	$L__BB0_15;
	ld.global.u32 	%r55, [%rd5+-4];
	ld.const.u32 	%r56, [filter_dev+24];
	mad.lo.s32 	%r64, %r56, %r55, %r64;
$L__BB0_15:
	setp.lt.s32 	%p30, %r2, 0;
	not.pred 	%p31, %p3;
	or.pred  	%p32, %p31, %p30;
	@%p32 bra 	$L__BB0_17;
	add.s32 	%r57, %r2, %r17;
	mul.wide.s32 	%rd21, %r57, 4;
	add.s64 	%rd22, %rd1, %rd21;
	ld.global.u32 	%r58, [%rd22];
	ld.const.u32 	%r59, [filter_dev+28];
	mad.lo.s32 	%r64, %r59, %r58, %r64;
$L__BB0_17:
	and.pred  	%p33, %p3, %p1;
	not.pred 	%p34, %p33;
	@%p34 bra 	$L__BB0_19;
	ld.global.u32 	%r60, [%rd5+4];
	ld.const.u32 	%r61, [filter_dev+32];
	mad.lo.s32 	%r64, %r61, %r60, %r64;
$L__BB0_19:
	add.s32 	%r62, %r10, %r2;
	cvta.to.global.u64 	%rd23, %rd6;
	mul.wide.s32 	%rd24, %r62, 4;
	add.s64 	%rd25, %rd23, %rd24;
	st.global.u32 	[%rd25], %r64;
$L__BB0_20:
	ret;

}


// ===== COMPILED SASS (sm_100) =====

	.target	sm_100

	.elftype	@"ET_EXEC"


//--------------------- .note.nv.tkinfo           --------------------------
	.section	.note.nv.tkinfo,"",@"SHT_NOTE"
	.sectionflags	@"SHF_NOTE_NV_TKINFO"
	.tkinfo
        /*0018*/ 	.word	0x00000002
        /*0030*/ 	.string	""
        /*0030*/ 	.string	"ptxas"
        /*0030*/ 	.string	"Cuda compilation tools, release 13.0, V13.0.88"
        /*0030*/ 	.string	"Build cuda_13.0.r13.0/compiler.36424714_0"
        /*0030*/ 	.string	"-arch sm_100 -m 64 "



//--------------------- .note.nv.cuinfo           --------------------------
	.section	.note.nv.cuinfo,"",@"SHT_NOTE"
	.sectionflags	@"SHF_NOTE_NV_CUINFO"
        /*0018*/ 	.short	0x0002
        /*001a*/ 	.short	0x0064
        /*001c*/ 	.short	0x0082
	.zero		2


//--------------------- .nv.info                  --------------------------
	.section	.nv.info,"",@"SHT_CUDA_INFO"
	.align	4


	//----- nvinfo : EIATTR_REGCOUNT
	.align		4
        /*0000*/ 	.byte	0x04, 0x2f
        /*0002*/ 	.short	(.L_2 - .L_1)
	.align		4
.L_1:
        /*0004*/ 	.word	index@(_Z13conv_dev_cudaiiiiPiS_)
        /*0008*/ 	.word	0x00000018


	//----- nvinfo : EIATTR_FRAME_SIZE
	.align		4
.L_2:
        /*000c*/ 	.byte	0x04, 0x11
        /*000e*/ 	.short	(.L_4 - .L_3)
	.align		4
.L_3:
        /*0010*/ 	.word	index@(_Z13conv_dev_cudaiiiiPiS_)
        /*0014*/ 	.word	0x00000000


	//----- nvinfo : EIATTR_MIN_STACK_SIZE
	.align		4
.L_4:
        /*0018*/ 	.byte	0x04, 0x12
        /*001a*/ 	.short	(.L_6 - .L_5)
	.align		4
.L_5:
        /*001c*/ 	.word	index@(_Z13conv_dev_cudaiiiiPiS_)
        /*0020*/ 	.word	0x00000000
.L_6:


//--------------------- .nv.compat                --------------------------
	.section	.nv.compat,"",@"SHT_CUDA_COMPAT_INFO"
	.align	4
        /*0000*/ 	.byte	0x02, 0x09, 0x00, 0x00, 0x02, 0x02, 0x01, 0x00, 0x02, 0x05, 0x05, 0x00, 0x03, 0x07, 0x01, 0x01
        /*0010*/ 	.byte	0x02, 0x03, 0x00, 0x00, 0x02, 0x06, 0x01, 0x00, 0x04, 0x0b, 0x08, 0x00, 0x09, 0x00, 0x00, 0x00
        /*0020*/ 	.byte	0x00, 0x00, 0x00, 0x00


//--------------------- .nv.info._Z13conv_dev_cudaiiiiPiS_ --------------------------
	.section	.nv.info._Z13conv_dev_cudaiiiiPiS_,"",@"SHT_CUDA_INFO"
	.sectionflags	@""
	.align	4


	//----- nvinfo : EIATTR_CUDA_API_VERSION
	.align		4
        /*0000*/ 	.byte	0x04, 0x37
        /*0002*/ 	.short	(.L_8 - .L_7)
.L_7:
        /*0004*/ 	.word	0x00000082


	//----- nvinfo : EIATTR_KPARAM_INFO
	.align		4
.L_8:
        /*0008*/ 	.byte	0x04, 0x17
        /*000a*/ 	.short	(.L_10 - .L_9)
.L_9:
        /*000c*/ 	.word	0x00000000
        /*0010*/ 	.short	0x0005
        /*0012*/ 	.short	0x0018
        /*0014*/ 	.byte	0x00, 0xf5, 0x21, 0x00


	//----- nvinfo : EIATTR_KPARAM_INFO
	.align		4
.L_10:
        /*0018*/ 	.byte	0x04, 0x17
        /*001a*/ 	.short	(.L_12 - .L_11)
.L_11:
        /*001c*/ 	.word	0x00000000
        /*0020*/ 	.short	0x0004
        /*0022*/ 	.short	0x0010
        /*0024*/ 	.byte	0x00, 0xf5, 0x21, 0x00


	//----- nvinfo : EIATTR_KPARAM_INFO
	.align		4
.L_12:
        /*0028*/ 	.byte	0x04, 0x17
        /*002a*/ 	.short	(.L_14 - .L_13)
.L_13:
        /*002c*/ 	.word	0x00000000
        /*0030*/ 	.short	0x0003
        /*0032*/ 	.short	0x000c
        /*0034*/ 	.byte	0x00, 0xf0, 0x11, 0x00


	//----- nvinfo : EIATTR_KPARAM_INFO
	.align		4
.L_14:
        /*0038*/ 	.byte	0x04, 0x17
        /*003a*/ 	.short	(.L_16 - .L_15)
.L_15:
        /*003c*/ 	.word	0x00000000
        /*0040*/ 	.short	0x0002
        /*0042*/ 	.short	0x0008
        /*0044*/ 	.byte	0x00, 0xf0, 0x11, 0x00


	//----- nvinfo : EIATTR_KPARAM_INFO
	.align		4
.L_16:
        /*0048*/ 	.byte	0x04, 0x17
        /*004a*/ 	.short	(.L_18 - .L_17)
.L_17:
        /*004c*/ 	.word	0x00000000
        /*0050*/ 	.short	0x0001
        /*0052*/ 	.short	0x0004
        /*0054*/ 	.byte	0x00, 0xf0, 0x11, 0x00


	//----- nvinfo : EIATTR_KPARAM_INFO
	.align		4
.L_18:
        /*0058*/ 	.byte	0x04, 0x17
        /*005a*/ 	.short	(.L_20 - .L_19)
.L_19:
        /*005c*/ 	.word	0x00000000
        /*0060*/ 	.short	0x0000
        /*0062*/ 	.short	0x0000
        /*0064*/ 	.byte	0x00, 0xf0, 0x11, 0x00


	//----- nvinfo : EIATTR_SPARSE_MMA_MASK
	.align		4
.L_20:
        /*0068*/ 	.byte	0x03, 0x50
        /*006a*/ 	.short	0x0000


	//----- nvinfo : EIATTR_MAXREG_COUNT
	.align		4
        /*006c*/ 	.byte	0x03, 0x1b
        /*006e*/ 	.short	0x00ff


	//----- nvinfo : EIATTR_MERCURY_ISA_VERSION
	.align		4
        /*0070*/ 	.byte	0x03, 0x5f
        /*0072*/ 	.short	0x0101


	//----- nvinfo : EIATTR_VRC_CTA_INIT_COUNT
	.align		4
        /*0074*/ 	.byte	0x02, 0x4a
	.zero		1
	.zero		1


	//----- nvinfo : EIATTR_EXIT_INSTR_OFFSETS
	.align		4
        /*0078*/ 	.byte	0x04, 0x1c
        /*007a*/ 	.short	(.L_22 - .L_21)


	//   ....[0]....
.L_21:
        /*007c*/ 	.word	0x000000e0


	//   ....[1]....
        /*0080*/ 	.word	0x000005e0


	//----- nvinfo : EIATTR_CBANK_PARAM_SIZE
	.align		4
.L_22:
        /*0084*/ 	.byte	0x03, 0x19
        /*0086*/ 	.short	0x0020


	//----- nvinfo : EIATTR_PARAM_CBANK
	.align		4
        /*0088*/ 	.byte	0x04, 0x0a
        /*008a*/ 	.short	(.L_24 - .L_23)
	.align		4
.L_23:
        /*008c*/ 	.word	index@(.nv.constant0._Z13conv_dev_cudaiiiiPiS_)
        /*0090*/ 	.short	0x0380
        /*0092*/ 	.short	0x0020


	//----- nvinfo : EIATTR_SW_WAR
	.align		4
.L_24:
        /*0094*/ 	.byte	0x04, 0x36
        /*0096*/ 	.short	(.L_26 - .L_25)
.L_25:
        /*0098*/ 	.word	0x00000008
.L_26:


//--------------------- .nv.callgraph             --------------------------
	.section	.nv.callgraph,"",@"SHT_CUDA_CALLGRAPH"
	.align	4
	.sectionentsize	8
	.align		4
        /*0000*/ 	.word	0x00000000
	.align		4
        /*0004*/ 	.word	0xffffffff
	.align		4
        /*0008*/ 	.word	0x00000000
	.align		4
        /*000c*/ 	.word	0xfffffffe
	.align		4
        /*0010*/ 	.word	0x00000000
	.align		4
        /*0014*/ 	.word	0xfffffffd
	.align		4
        /*0018*/ 	.word	0x00000000
	.align		4
        /*001c*/ 	.word	0xfffffffc


//--------------------- .nv.constant3             --------------------------
	.section	.nv.constant3,"a",@progbits
	.align	4
.nv.constant3:
	.type		filter_dev,@object
	.size		filter_dev,(.L_0 - filter_dev)
filter_dev:
	.zero		36
.L_0:


//--------------------- .text._Z13conv_dev_cudaiiiiPiS_ --------------------------
	.section	.text._Z13conv_dev_cudaiiiiPiS_,"ax",@progbits
	.align	128
        .global         _Z13conv_dev_cudaiiiiPiS_
        .type           _Z13conv_dev_cudaiiiiPiS_,@function
        .size           _Z13conv_dev_cudaiiiiPiS_,(.L_x_1 - _Z13conv_dev_cudaiiiiPiS_)
        .other          _Z13conv_dev_cudaiiiiPiS_,@"STO_CUDA_ENTRY STV_DEFAULT"
_Z13conv_dev_cudaiiiiPiS_:
.text._Z13conv_dev_cudaiiiiPiS_:
[----:B------:R-:W-:Y:S01]  /*0000*/  LDC R1, c[0x0][0x37c] ;  /* 0x0000df00ff017b82 */ /* 0x000fe20000000800 */
[----:B------:R-:W0:Y:S07]  /*0010*/  S2R R0, SR_TID.Y ;  /* 0x0000000000007919 */ /* 0x000e2e0000002200 */
[----:B------:R-:W0:Y:S01]  /*0020*/  S2UR UR4, SR_CTAID.Y ;  /* 0x00000000000479c3 */ /* 0x000e220000002600 */
[----:B------:R-:W1:Y:S07]  /*0030*/  S2R R5, SR_TID.X ;  /* 0x0000000000057919 */ /* 0x000e6e0000002100 */
[----:B------:R-:W0:Y:S08]  /*0040*/  LDC R9, c[0x0][0x364] ;  /* 0x0000d900ff097b82 */ /* 0x000e300000000800 */
[----:B------:R-:W1:Y:S08]  /*0050*/  S2UR UR5, SR_CTAID.X ;  /* 0x00000000000579c3 */ /* 0x000e700000002500 */
[----:B------:R-:W1:Y:S08]  /*0060*/  LDC R4, c[0x0][0x360] ;  /* 0x0000d800ff047b82 */ /* 0x000e700000000800 */
[----:B------:R-:W2:Y:S01]  /*0070*/  LDC.64 R6, c[0x0][0x380] ;  /* 0x0000e000ff067b82 */ /* 0x000ea20000000a00 */
[----:B0-----:R-:W-:-:S07]  /*0080*/  IMAD R9, R9, UR4, R0 ;  /* 0x0000000409097c24 */ /* 0x001fce000f8e0200 */
[----:B------:R-:W0:Y:S01]  /*0090*/  LDC.64 R2, c[0x0][0x388] ;  /* 0x0000e200ff027b82 */ /* 0x000e220000000a00 */
[----:B-1----:R-:W-:Y:S02]  /*00a0*/  IMAD R0, R4, UR5, R5 ;  /* 0x0000000504007c24 */ /* 0x002fe4000f8e0205 */
[----:B--2---:R-:W-:-:S03]  /*00b0*/  IMAD R9, R7, R6, R9 ;  /* 0x0000000607097224 */ /* 0x004fc600078e0209 */
[----:B0-----:R-:W-:-:S04]  /*00c0*/  ISETP.GE.AND P0, PT, R0, R3, PT ;  /* 0x000000030000720c */ /* 0x001fc80003f06270 */
[----:B------:R-:W-:-:S13]  /*00d0*/  ISETP.GE.OR P0, PT, R9, R2, P0 ;  /* 0x000000020900720c */ /* 0x000fda0000706670 */
[----:B------:R-:W-:Y:S05]  /*00e0*/  @P0 EXIT ;  /* 0x000000000000094d */ /* 0x000fea0003800000 */
[----:B------:R-:W-:Y:S01]  /*00f0*/  ISETP.GE.AND P2, PT, R0, RZ, PT ;  /* 0x000000ff0000720c */ /* 0x000fe20003f46270 */
[----:B------:R-:W0:Y:S01]  /*0100*/  LDCU.64 UR6, c[0x0][0x390] ;  /* 0x00007200ff0677ac */ /* 0x000e220008000a00 */
[C---:B------:R-:W-:Y:S01]  /*0110*/  VIADD R4, R9.reuse, 0xffffffff ;  /* 0xffffffff09047836 */ /* 0x040fe20000000000 */
[----:B------:R-:W-:Y:S02]  /*0120*/  SHF.R.S32.HI R10, RZ, 0x1f, R0 ;  /* 0x0000001fff0a7819 */ /* 0x000fe40000011400 */
[C---:B------:R-:W-:Y:S01]  /*0130*/  ISETP.LT.OR P2, PT, R9.reuse, 0x1, !P2 ;  /* 0x000000010900780c */ /* 0x040fe20005741670 */
[----:B------:R-:W-:Y:S01]  /*0140*/  IMAD R11, R4, R3, RZ ;  /* 0x00000003040b7224 */ /* 0x000fe200078e02ff */
[----:B------:R-:W1:Y:S01]  /*0150*/  LDCU.64 UR4, c[0x0][0x358] ;  /* 0x00006b00ff0477ac */ /* 0x000e620008000a00 */
[----:B------:R-:W-:-:S03]  /*0160*/  VIMNMX R4, PT, PT, R9, R0, PT ;  /* 0x0000000009047248 */ /* 0x000fc60003fe0100 */
[----:B------:R-:W-:Y:S02]  /*0170*/  IADD3 R5, P0, PT, R0, R11, RZ ;  /* 0x0000000b00057210 */ /* 0x000fe40007f1e0ff */
[----:B------:R-:W-:Y:S02]  /*0180*/  ISETP.GE.AND P3, PT, R4, 0x1, PT ;  /* 0x000000010400780c */ /* 0x000fe40003f66270 */
[----:B------:R-:W-:-:S03]  /*0190*/  LEA.HI.X.SX32 R8, R11, R10, 0x1, P0 ;  /* 0x0000000a0b087211 */ /* 0x000fc600000f0eff */
[----:B------:R-:W2:Y:S01]  /*01a0*/  @!P2 LDC.64 R6, c[0x0][0x390] ;  /* 0x0000e400ff06ab82 */ /* 0x000ea20000000a00 */
[----:B0-----:R-:W-:Y:S01]  /*01b0*/  LEA R4, P0, R5, UR6, 0x2 ;  /* 0x0000000605047c11 */ /* 0x001fe2000f8010ff */
[----:B------:R-:W-:-:S03]  /*01c0*/  @!P2 IMAD.IADD R13, R0, 0x1, R11 ;  /* 0x00000001000da824 */ /* 0x000fc600078e020b */
[----:B------:R-:W-:-:S03]  /*01d0*/  LEA.HI.X R5, R5, UR7, R8, 0x2, P0 ;  /* 0x0000000705057c11 */ /* 0x000fc600080f1408 */
[----:B------:R-:W0:Y:S02]  /*01e0*/  @P3 LDC R14, c[0x3][RZ] ;  /* 0x00c00000ff0e3b82 */ /* 0x000e240000000800 */
[----:B-1----:R-:W0:Y:S06]  /*01f0*/  @P3 LDG.E R11, desc[UR4][R4.64+-0x4] ;  /* 0xfffffc04040b3981 */ /* 0x002e2c000c1e1900 */
[----:B------:R-:W1:Y:S01]  /*0200*/  @!P2 LDC R16, c[0x3][0x4] ;  /* 0x00c00100ff10ab82 */ /* 0x000e620000000800 */
[----:B--2---:R-:W-:-:S05]  /*0210*/  @!P2 IMAD.WIDE R6, R13, 0x4, R6 ;  /* 0x000000040d06a825 */ /* 0x004fca00078e0206 */
[----:B------:R2:W1:Y:S01]  /*0220*/  @!P2 LDG.E R15, desc[UR4][R6.64] ;  /* 0x00000004060fa981 */ /* 0x000462000c1e1900 */
[C---:B------:R-:W-:Y:S01]  /*0230*/  LOP3.LUT R8, R9.reuse, R0, RZ, 0xfc, !PT ;  /* 0x0000000009087212 */ /* 0x040fe200078efcff */
[C---:B------:R-:W-:Y:S02]  /*0240*/  VIADD R13, R9.reuse, 0x1 ;  /* 0x00000001090d7836 */ /* 0x040fe40000000000 */
[----:B------:R-:W-:Y:S01]  /*0250*/  IMAD R17, R9, R3, RZ ;  /* 0x0000000309117224 */ /* 0x000fe200078e02ff */
[----:B------:R-:W-:Y:S01]  /*0260*/  ISETP.GE.AND P5, PT, R8, RZ, PT ;  /* 0x000000ff0800720c */ /* 0x000fe20003fa6270 */
[C---:B------:R-:W-:Y:S01]  /*0270*/  VIADD R12, R0.reuse, 0x1 ;  /* 0x00000001000c7836 */ /* 0x040fe20000000000 */
[----:B------:R-:W-:Y:S01]  /*0280*/  ISETP.GE.AND P1, PT, R13, R2, PT ;  /* 0x000000020d00720c */ /* 0x000fe20003f26270 */
[----:B------:R-:W-:Y:S01]  /*0290*/  IMAD.MOV.U32 R8, RZ, RZ, RZ ;  /* 0x000000ffff087224 */ /* 0x000fe200078e00ff */
[----:B------:R-:W-:Y:S01]  /*02a0*/  IADD3 R2, P4, PT, R0, R17, RZ ;  /* 0x0000001100027210 */ /* 0x000fe20007f9e0ff */
[----:B------:R-:W-:Y:S01]  /*02b0*/  IMAD.IADD R19, R17, 0x1, R3 ;  /* 0x0000000111137824 */ /* 0x000fe200078e0203 */
[----:B------:R-:W-:-:S02]  /*02c0*/  ISETP.GT.AND P1, PT, R9, -0x2, !P1 ;  /* 0xfffffffe0900780c */ /* 0x000fc40004f24270 */
[----:B------:R-:W-:Y:S02]  /*02d0*/  ISETP.GE.AND P0, PT, R12, R3, PT ;  /* 0x000000030c00720c */ /* 0x000fe40003f06270 */
[----:B--2---:R-:W-:Y:S02]  /*02e0*/  LEA.HI.X.SX32 R7, R17, R10, 0x1, P4 ;  /* 0x0000000a11077211 */ /* 0x004fe400020f0eff */
[----:B------:R-:W-:Y:S01]  /*02f0*/  LEA R6, P4, R2, UR6, 0x2 ;  /* 0x0000000602067c11 */ /* 0x000fe2000f8810ff */
[----:B------:R-:W2:Y:S01]  /*0300*/  @P5 LDC.64 R12, c[0x0][0x390] ;  /* 0x0000e400ff0c5b82 */ /* 0x000ea20000000a00 */
[----:B------:R-:W-:Y:S02]  /*0310*/  ISETP.GT.AND P0, PT, R0, -0x2, !P0 ;  /* 0xfffffffe0000780c */ /* 0x000fe40004704270 */
[----:B------:R-:W-:Y:S02]  /*0320*/  LEA.HI.X R7, R2, UR7, R7, 0x2, P4 ;  /* 0x0000000702077c11 */ /* 0x000fe4000a0f1407 */
[----:B------:R-:W-:-:S13]  /*0330*/  ISETP.LT.OR P4, PT, R9, 0x1, !P0 ;  /* 0x000000010900780c */ /* 0x000fda0004781670 */
[----:B------:R-:W3:Y:S01]  /*0340*/  @!P4 LDG.E R5, desc[UR4][R4.64+0x4] ;  /* 0x000004040405c981 */ /* 0x000ee2000c1e1900 */
[----:B0-----:R-:W-:Y:S01]  /*0350*/  @P3 IMAD R8, R11, R14, RZ ;  /* 0x0000000e0b083224 */ /* 0x001fe200078e02ff */
[C---:B------:R-:W-:Y:S02]  /*0360*/  ISETP.LT.OR P3, PT, R0.reuse, RZ, !P1 ;  /* 0x000000ff0000720c */ /* 0x040fe40004f61670 */
[----:B------:R-:W-:-:S04]  /*0370*/  IADD3 R11, P6, PT, R0, R19, RZ ;  /* 0x00000013000b7210 */ /* 0x000fc80007fde0ff */
[----:B------:R-:W-:Y:S02]  /*0380*/  LEA.HI.X.SX32 R10, R19, R10, 0x1, P6 ;  /* 0x0000000a130a7211 */ /* 0x000fe400030f0eff */
[----:B------:R-:W-:Y:S01]  /*0390*/  LEA R2, P6, R11, UR6, 0x2 ;  /* 0x000000060b027c11 */ /* 0x000fe2000f8c10ff */
[----:B-1----:R-:W-:Y:S01]  /*03a0*/  @!P2 IMAD R8, R15, R16, R8 ;  /* 0x000000100f08a224 */ /* 0x002fe200078e0208 */
[C---:B------:R-:W-:Y:S01]  /*03b0*/  ISETP.GT.AND P2, PT, R0.reuse, R3, PT ;  /* 0x000000030000720c */ /* 0x040fe20003f44270 */
[C---:B------:R-:W-:Y:S01]  /*03c0*/  IMAD.IADD R15, R0.reuse, 0x1, R17 ;  /* 0x00000001000f7824 */ /* 0x040fe200078e0211 */
[----:B------:R-:W-:Y:S01]  /*03d0*/  LEA.HI.X R3, R11, UR7, R10, 0x2, P6 ;  /* 0x000000070b037c11 */ /* 0x000fe2000b0f140a */
[C---:B------:R-:W-:Y:S01]  /*03e0*/  @!P3 IMAD.IADD R19, R0.reuse, 0x1, R19 ;  /* 0x000000010013b824 */ /* 0x040fe200078e0213 */
[----:B------:R-:W-:Y:S01]  /*03f0*/  ISETP.GT.AND P2, PT, R0, RZ, !P2 ;  /* 0x000000ff0000720c */ /* 0x000fe20005744270 */
[----:B------:R-:W0:Y:S03]  /*0400*/  @!P3 LDC.64 R10, c[0x0][0x390] ;  /* 0x0000e400ff0abb82 */ /* 0x000e260000000a00 */
[----:B------:R-:W-:-:S02]  /*0410*/  ISETP.LT.OR P6, PT, R9, RZ, !P2 ;  /* 0x000000ff0900720c */ /* 0x000fc400057c1670 */
[----:B------:R-:W-:Y:S02]  /*0420*/  PLOP3.LUT P2, PT, P1, P2, PT, 0x80, 0x8 ;  /* 0x000000000008781c */ /* 0x000fe40000f45070 */
[----:B------:R-:W-:Y:S01]  /*0430*/  PLOP3.LUT P1, PT, P1, P0, PT, 0x80, 0x8 ;  /* 0x000000000008781c */ /* 0x000fe20000f21070 */
[----:B--2---:R-:W-:Y:S01]  /*0440*/  @P5 IMAD.WIDE R12, R15, 0x4, R12 ;  /* 0x000000040f0c5825 */ /* 0x004fe200078e020c */
[----:B------:R-:W-:Y:S01]  /*0450*/  ISETP.LT.OR P0, PT, R9, RZ, !P0 ;  /* 0x000000ff0900720c */ /* 0x000fe20004701670 */
[----:B------:R-:W3:Y:S04]  /*0460*/  @!P4 LDC R0, c[0x3][0x8] ;  /* 0x00c00200ff00cb82 */ /* 0x000ee80000000800 */
[----:B------:R1:W2:Y:S04]  /*0470*/  @P5 LDG.E R13, desc[UR4][R12.64] ;  /* 0x000000040c0d5981 */ /* 0x0002a8000c1e1900 */
[----:B------:R-:W4:Y:S01]  /*0480*/  @!P6 LDG.E R9, desc[UR4][R6.64+-0x4] ;  /* 0xfffffc040609e981 */ /* 0x000f22000c1e1900 */
[----:B------:R-:W4:Y:S03]  /*0490*/  @!P6 LDC R14, c[0x3][0xc] ;  /* 0x00c00300ff0eeb82 */ /* 0x000f260000000800 */
[----:B------:R-:W5:Y:S01]  /*04a0*/  @!P0 LDG.E R17, desc[UR4][R6.64+0x4] ;  /* 0x0000040406118981 */ /* 0x000f62000c1e1900 */
[----:B0-----:R-:W-:-:S03]  /*04b0*/  @!P3 IMAD.WIDE R10, R19, 0x4, R10 ;  /* 0x00000004130ab825 */ /* 0x001fc600078e020a */
[----:B------:R-:W5:Y:S01]  /*04c0*/  @P2 LDG.E R19, desc[UR4][R2.64+-0x4] ;  /* 0xfffffc0402132981 */ /* 0x000f62000c1e1900 */
[----:B------:R-:W2:Y:S03]  /*04d0*/  @P5 LDC R16, c[0x3][0x10] ;  /* 0x00c00400ff105b82 */ /* 0x000ea60000000800 */
[----:B------:R-:W5:Y:S04]  /*04e0*/  @!P3 LDG.E R11, desc[UR4][R10.64] ;  /* 0x000000040a0bb981 */ /* 0x000f68000c1e1900 */
[----:B------:R-:W5:Y:S01]  /*04f0*/  @P1 LDG.E R21, desc[UR4][R2.64+0x4] ;  /* 0x0000040402151981 */ /* 0x000f62000c1e1900 */
[----:B------:R-:W5:Y:S01]  /*0500*/  @!P0 LDC R18, c[0x3][0x14] ;  /* 0x00c00500ff128b82 */ /* 0x000f620000000800 */
[----:B---3--:R-:W-:-:S07]  /*0510*/  @!P4 IMAD R8, R5, R0, R8 ;  /* 0x000000000508c224 */ /* 0x008fce00078e0208 */
[----:B-1----:R-:W0:Y:S08]  /*0520*/  @P2 LDC R12, c[0x3][0x18] ;  /* 0x00c00600ff0c2b82 */ /* 0x002e300000000800 */
[----:B------:R-:W1:Y:S08]  /*0530*/  @!P3 LDC R20, c[0x3][0x1c] ;  /* 0x00c00700ff14bb82 */ /* 0x000e700000000800 */
[----:B------:R-:W3:Y:S08]  /*0540*/  LDC.64 R4, c[0x0][0x398] ;  /* 0x0000e600ff047b82 */ /* 0x000ef00000000a00 */
[----:B------:R-:W1:Y:S01]  /*0550*/  @P1 LDC R0, c[0x3][0x20] ;  /* 0x00c00800ff001b82 */ /* 0x000e620000000800 */
[----:B---3--:R-:W-:-:S04]  /*0560*/  IMAD.WIDE R4, R15, 0x4, R4 ;  /* 0x000000040f047825 */ /* 0x008fc800078e0204 */
[----:B----4-:R-:W-:-:S04]  /*0570*/  @!P6 IMAD R8, R9, R14, R8 ;  /* 0x0000000e0908e224 */ /* 0x010fc800078e0208 */
[----:B--2---:R-:W-:-:S04]  /*0580*/  @P5 IMAD R8, R13, R16, R8 ;  /* 0x000000100d085224 */ /* 0x004fc800078e0208 */
[----:B-----5:R-:W-:-:S04]  /*0590*/  @!P0 IMAD R8, R17, R18, R8 ;  /* 0x0000001211088224 */ /* 0x020fc800078e0208 */
[----:B0-----:R-:W-:-:S04]  /*05a0*/  @P2 IMAD R8, R19, R12, R8 ;  /* 0x0000000c13082224 */ /* 0x001fc800078e0208 */
[----:B-1----:R-:W-:-:S04]  /*05b0*/  @!P3 IMAD R8, R11, R20, R8 ;  /* 0x000000140b08b224 */ /* 0x002fc800078e0208 */
[----:B------:R-:W-:-:S05]  /*05c0*/  @P1 IMAD R8, R21, R0, R8 ;  /* 0x0000000015081224 */ /* 0x000fca00078e0208 */
[----:B------:R-:W-:Y:S01]  /*05d0*/  STG.E desc[UR4][R4.64], R8 ;  /* 0x0000000804007986 */ /* 0x000fe2000c101904 */
[----:B------:R-:W-:Y:S05]  /*05e0*/  EXIT ;  /* 0x000000000000794d */ /* 0x000fea0003800000 */
.L_x_0:
[----:B------:R-:W-:-:S00]  /*05f0*/  BRA `(.L_x_0) ;  /* 0xfffffffc00fc7947 */ /* 0x000fc0000383ffff */
[----:B------:R-:W-:-:S00]  /*0600*/  NOP ;  /* 0x0000000000007918 */ /* 0x000fc00000000000 */
[----:B------:R-:W-:-:S00]  /*0610*/  NOP ;  /* 0x0000000000007918 */ /* 0x000fc00000000000 */
[----:B------:R-:W-:-:S00]  /*0620*/  NOP ;  /* 0x0000000000007918 */ /* 0x000fc00000000000 */
[----:B------:R-:W-:-:S00]  /*0630*/  NOP ;  /* 0x0000000000007918 */ /* 0x000fc00000000000 */
[----:B------:R-:W-:-:S00]  /*0640*/  NOP ;  /* 0x0000000000007918 */ /* 0x000fc00000000000 */
[----:B------:R-:W-:-:S00]  /*0650*/  NOP ;  /* 0x0000000000007918 */ /* 0x000fc00000000000 */
[----:B------:R-:W-:-:S00]  /*0660*/  NOP ;  /* 0x0000000000007918 */ /* 0x000fc00000000000 */
[----:B------:R-:W-:-:S00]  /*0670*/  NOP ;  /* 0x0000000000007918 */ /* 0x000fc00000000000 */
.L_x_1:


//--------------------- .nv.shared.reserved.0     --------------------------
	.section	.nv.shared.reserved.0,"aw",@nobits
	.weak		__nv_reservedSMEM_offset_0_alias
	.size		__nv_reservedSMEM_offset_0_alias, 0, 64
	.other		__nv_reservedSMEM_offset_0_alias,@"STO_CUDA_RESERVED_SHARED STV_DEFAULT"
__nv_reservedSMEM_offset_0_alias:
	.zero		0
	.zero		64


//--------------------- .nv.constant0._Z13conv_dev_cudaiiiiPiS_ --------------------------
	.section	.nv.constant0._Z13conv_dev_cudaiiiiPiS_,"a",@progbits
	.sectionflags	@""
	.align	4
.nv.constant0._Z13conv_dev_cudaiiiiPiS_:
	.zero		928


//--------------------- SYMBOLS --------------------------

	.type		.nv.reservedSmem.offset0,@object
	.size		.nv.reservedSmem.offset0,0x4
